//
// Generated by NVIDIA NVVM Compiler
//
// Compiler Build ID: CL-36424714
// Cuda compilation tools, release 13.0, V13.0.88
// Based on NVVM 20.0.0
//

.version 9.0
.target sm_100
.address_size 64

	// .globl	_Z15cudaDGEMV_shmemPfS_S_ii
// _ZZ15cudaDGEMV_shmemPfS_S_iiE8x_shared has been demoted

.visible .entry _Z15cudaDGEMV_shmemPfS_S_ii(
	.param .u64 .ptr .align 1 _Z15cudaDGEMV_shmemPfS_S_ii_param_0,
	.param .u64 .ptr .align 1 _Z15cudaDGEMV_shmemPfS_S_ii_param_1,
	.param .u64 .ptr .align 1 _Z15cudaDGEMV_shmemPfS_S_ii_param_2,
	.param .u32 _Z15cudaDGEMV_shmemPfS_S_ii_param_3,
	.param .u32 _Z15cudaDGEMV_shmemPfS_S_ii_param_4
)
{
	.reg .pred 	%p<35>;
	.reg .b16 	%rs<3>;
	.reg .b32 	%r<125>;
	.reg .b32 	%f<58>;
	.reg .b64 	%rd<39>;
	// demoted variable
	.shared .align 4 .b8 _ZZ15cudaDGEMV_shmemPfS_S_iiE8x_shared[8192];
	ld.param.u64 	%rd4, [_Z15cudaDGEMV_shmemPfS_S_ii_param_0];
	ld.param.u64 	%rd5, [_Z15cudaDGEMV_shmemPfS_S_ii_param_1];
	ld.param.u64 	%rd3, [_Z15cudaDGEMV_shmemPfS_S_ii_param_2];
	ld.param.u32 	%r69, [_Z15cudaDGEMV_shmemPfS_S_ii_param_3];
	ld.param.u32 	%r70, [_Z15cudaDGEMV_shmemPfS_S_ii_param_4];
	cvta.to.global.u64 	%rd1, %rd5;
	cvta.to.global.u64 	%rd2, %rd4;
	mov.u32 	%r1, %tid.x;
	mov.u32 	%r2, %ntid.x;
	mov.u32 	%r71, %ctaid.x;
	mad.lo.s32 	%r3, %r2, %r71, %r1;
	and.b32  	%r72, %r70, 2047;
	setp.ne.s32 	%p1, %r72, 0;
	@%p1 bra 	$L__BB0_2;
	shr.s32 	%r110, %r70, 11;
	bra.uni 	$L__BB0_3;
$L__BB0_2:
	shr.s32 	%r73, %r70, 31;
	shr.u32 	%r74, %r73, 21;
	add.s32 	%r75, %r70, %r74;
	shr.s32 	%r76, %r75, 11;
	add.s32 	%r110, %r76, 1;
$L__BB0_3:
	setp.eq.s32 	%p2, %r110, 0;
	mov.f32 	%f48, 0f00000000;
	@%p2 bra 	$L__BB0_55;
	cvt.u16.u32 	%rs2, %r2;
	rem.u16 	%rs1, 2048, %rs2;
	mul.lo.s32 	%r7, %r70, %r3;
	shl.b32 	%r8, %r1, 2;
	shl.b32 	%r9, %r2, 2;
	shl.b32 	%r10, %r2, 4;
	shl.b32 	%r78, %r2, 3;
	add.s32 	%r11, %r8, %r78;
	mad.lo.s32 	%r12, %r2, 12, %r8;
	mad.lo.s32 	%r13, %r2, 3, %r1;
	mov.f32 	%f48, 0f00000000;
	mov.b32 	%r111, 0;
$L__BB0_5:
	setp.ne.s16 	%p3, %rs1, 0;
	@%p3 bra 	$L__BB0_7;
	div.u32 	%r112, 2048, %r2;
	bra.uni 	$L__BB0_8;
$L__BB0_7:
	div.u32 	%r79, 2048, %r2;
	add.s32 	%r112, %r79, 1;
$L__BB0_8:
	shl.b32 	%r18, %r111, 11;
	or.b32  	%r19, %r18, %r1;
	add.s32 	%r81, %r112, -1;
	and.b32  	%r20, %r112, 3;
	setp.lt.u32 	%p4, %r81, 3;
	mov.b32 	%r123, 0;
	@%p4 bra 	$L__BB0_23;
	and.b32  	%r123, %r112, 8188;
	neg.s32 	%r122, %r123;
	add.s32 	%r120, %r1, %r2;
	add.s32 	%r116, %r120, %r18;
	shl.b32 	%r83, %r2, 1;
	add.s32 	%r119, %r1, %r83;
	add.s32 	%r115, %r119, %r18;
	add.s32 	%r114, %r13, %r18;
	mov.u32 	%r121, _ZZ15cudaDGEMV_shmemPfS_S_iiE8x_shared;
	mov.u32 	%r113, %r19;
	mov.u32 	%r117, %r1;
	mov.u32 	%r118, %r13;
$L__BB0_10:
	setp.ge.u32 	%p5, %r113, %r70;
	@%p5 bra 	$L__BB0_13;
	setp.gt.u32 	%p6, %r117, 2047;
	@%p6 bra 	$L__BB0_13;
	mul.wide.u32 	%rd6, %r113, 4;
	add.s64 	%rd7, %rd1, %rd6;
	ld.global.f32 	%f23, [%rd7];
	add.s32 	%r84, %r121, %r8;
	st.shared.f32 	[%r84], %f23;
$L__BB0_13:
	setp.ge.u32 	%p7, %r116, %r70;
	@%p7 bra 	$L__BB0_16;
	setp.gt.u32 	%p8, %r120, 2047;
	@%p8 bra 	$L__BB0_16;
	mul.wide.u32 	%rd8, %r116, 4;
	add.s64 	%rd9, %rd1, %rd8;
	ld.global.f32 	%f24, [%rd9];
	add.s32 	%r85, %r8, %r9;
	add.s32 	%r86, %r121, %r85;
	st.shared.f32 	[%r86], %f24;
$L__BB0_16:
	setp.ge.u32 	%p9, %r115, %r70;
	@%p9 bra 	$L__BB0_19;
	setp.gt.u32 	%p10, %r119, 2047;
	@%p10 bra 	$L__BB0_19;
	mul.wide.u32 	%rd10, %r115, 4;
	add.s64 	%rd11, %rd1, %rd10;
	ld.global.f32 	%f25, [%rd11];
	add.s32 	%r87, %r121, %r11;
	st.shared.f32 	[%r87], %f25;
$L__BB0_19:
	setp.ge.u32 	%p11, %r114, %r70;
	@%p11 bra 	$L__BB0_22;
	setp.gt.u32 	%p12, %r118, 2047;
	@%p12 bra 	$L__BB0_22;
	mul.wide.u32 	%rd12, %r114, 4;
	add.s64 	%rd13, %rd1, %rd12;
	ld.global.f32 	%f26, [%rd13];
	add.s32 	%r88, %r121, %r12;
	st.shared.f32 	[%r88], %f26;
$L__BB0_22:
	add.s32 	%r122, %r122, 4;
	add.s32 	%r121, %r121, %r10;
	add.s32 	%r120, %r120, %r9;
	add.s32 	%r119, %r119, %r9;
	add.s32 	%r118, %r118, %r9;
	add.s32 	%r117, %r117, %r9;
	add.s32 	%r116, %r116, %r9;
	add.s32 	%r115, %r115, %r9;
	add.s32 	%r114, %r114, %r9;
	add.s32 	%r113, %r113, %r9;
	setp.ne.s32 	%p13, %r122, 0;
	@%p13 bra 	$L__BB0_10;
$L__BB0_23:
	setp.eq.s32 	%p14, %r20, 0;
	@%p14 bra 	$L__BB0_35;
	mul.lo.s32 	%r49, %r123, %r2;
	add.s32 	%r50, %r19, %r49;
	setp.ge.u32 	%p15, %r50, %r70;
	@%p15 bra 	$L__BB0_27;
	add.s32 	%r51, %r49, %r1;
	setp.gt.u32 	%p16, %r51, 2047;
	@%p16 bra 	$L__BB0_27;
	mul.wide.u32 	%rd14, %r50, 4;
	add.s64 	%rd15, %rd1, %rd14;
	ld.global.f32 	%f27, [%rd15];
	shl.b32 	%r89, %r51, 2;
	mov.u32 	%r90, _ZZ15cudaDGEMV_shmemPfS_S_iiE8x_shared;
	add.s32 	%r91, %r90, %r89;
	st.shared.f32 	[%r91], %f27;
$L__BB0_27:
	setp.eq.s32 	%p17, %r20, 1;
	@%p17 bra 	$L__BB0_35;
	add.s32 	%r52, %r49, %r2;
	add.s32 	%r53, %r50, %r2;
	setp.ge.u32 	%p18, %r53, %r70;
	@%p18 bra 	$L__BB0_31;
	add.s32 	%r54, %r52, %r1;
	setp.gt.u32 	%p19, %r54, 2047;
	@%p19 bra 	$L__BB0_31;
	mul.wide.u32 	%rd16, %r53, 4;
	add.s64 	%rd17, %rd1, %rd16;
	ld.global.f32 	%f28, [%rd17];
	shl.b32 	%r92, %r54, 2;
	mov.u32 	%r93, _ZZ15cudaDGEMV_shmemPfS_S_iiE8x_shared;
	add.s32 	%r94, %r93, %r92;
	st.shared.f32 	[%r94], %f28;
$L__BB0_31:
	setp.eq.s32 	%p20, %r20, 2;
	@%p20 bra 	$L__BB0_35;
	add.s32 	%r55, %r53, %r2;
	setp.ge.u32 	%p21, %r55, %r70;
	@%p21 bra 	$L__BB0_35;
	add.s32 	%r95, %r52, %r2;
	add.s32 	%r56, %r95, %r1;
	setp.gt.u32 	%p22, %r56, 2047;
	@%p22 bra 	$L__BB0_35;
	mul.wide.u32 	%rd18, %r55, 4;
	add.s64 	%rd19, %rd1, %rd18;
	ld.global.f32 	%f29, [%rd19];
	shl.b32 	%r96, %r56, 2;
	mov.u32 	%r97, _ZZ15cudaDGEMV_shmemPfS_S_iiE8x_shared;
	add.s32 	%r98, %r97, %r96;
	st.shared.f32 	[%r98], %f29;
$L__BB0_35:
	setp.ge.s32 	%p23, %r3, %r69;
	bar.sync 	0;
	@%p23 bra 	$L__BB0_54;
	mov.b32 	%r124, 0;
$L__BB0_37:
	add.s32 	%r58, %r18, %r124;
	setp.ge.u32 	%p24, %r58, %r70;
	shl.b32 	%r100, %r124, 2;
	mov.u32 	%r101, _ZZ15cudaDGEMV_shmemPfS_S_iiE8x_shared;
	add.s32 	%r59, %r101, %r100;
	@%p24 bra 	$L__BB0_39;
	add.s32 	%r102, %r58, %r7;
	mul.wide.u32 	%rd20, %r102, 4;
	add.s64 	%rd21, %rd2, %rd20;
	ld.global.f32 	%f30, [%rd21];
	ld.shared.f32 	%f31, [%r59];
	fma.rn.f32 	%f48, %f30, %f31, %f48;
$L__BB0_39:
	add.s32 	%r60, %r58, 1;
	setp.ge.u32 	%p25, %r60, %r70;
	@%p25 bra 	$L__BB0_41;
	add.s32 	%r103, %r60, %r7;
	mul.wide.u32 	%rd22, %r103, 4;
	add.s64 	%rd23, %rd2, %rd22;
	ld.global.f32 	%f32, [%rd23];
	ld.shared.f32 	%f33, [%r59+4];
	fma.rn.f32 	%f48, %f32, %f33, %f48;
$L__BB0_41:
	add.s32 	%r61, %r58, 2;
	setp.ge.u32 	%p26, %r61, %r70;
	@%p26 bra 	$L__BB0_43;
	add.s32 	%r104, %r61, %r7;
	mul.wide.u32 	%rd24, %r104, 4;
	add.s64 	%rd25, %rd2, %rd24;
	ld.global.f32 	%f34, [%rd25];
	ld.shared.f32 	%f35, [%r59+8];
	fma.rn.f32 	%f48, %f34, %f35, %f48;
$L__BB0_43:
	add.s32 	%r62, %r58, 3;
	setp.ge.u32 	%p27, %r62, %r70;
	@%p27 bra 	$L__BB0_45;
	add.s32 	%r105, %r62, %r7;
	mul.wide.u32 	%rd26, %r105, 4;
	add.s64 	%rd27, %rd2, %rd26;
	ld.global.f32 	%f36, [%rd27];
	ld.shared.f32 	%f37, [%r59+12];
	fma.rn.f32 	%f48, %f36, %f37, %f48;
$L__BB0_45:
	add.s32 	%r63, %r58, 4;
	setp.ge.u32 	%p28, %r63, %r70;
	@%p28 bra 	$L__BB0_47;
	add.s32 	%r106, %r63, %r7;
	mul.wide.u32 	%rd28, %r106, 4;
	add.s64 	%rd29, %rd2, %rd28;
	ld.global.f32 	%f38, [%rd29];
	ld.shared.f32 	%f39, [%r59+16];
	fma.rn.f32 	%f48, %f38, %f39, %f48;
$L__BB0_47:
	add.s32 	%r64, %r58, 5;
	setp.ge.u32 	%p29, %r64, %r70;
	@%p29 bra 	$L__BB0_49;
	add.s32 	%r107, %r64, %r7;
	mul.wide.u32 	%rd30, %r107, 4;
	add.s64 	%rd31, %rd2, %rd30;
	ld.global.f32 	%f40, [%rd31];
	ld.shared.f32 	%f41, [%r59+20];
	fma.rn.f32 	%f48, %f40, %f41, %f48;
$L__BB0_49:
	add.s32 	%r65, %r58, 6;
	setp.ge.u32 	%p30, %r65, %r70;
	@%p30 bra 	$L__BB0_51;
	add.s32 	%r108, %r65, %r7;
	mul.wide.u32 	%rd32, %r108, 4;
	add.s64 	%rd33, %rd2, %rd32;
	ld.global.f32 	%f42, [%rd33];
	ld.shared.f32 	%f43, [%r59+24];
	fma.rn.f32 	%f48, %f42, %f43, %f48;
$L__BB0_51:
	add.s32 	%r66, %r58, 7;
	setp.ge.u32 	%p31, %r66, %r70;
	@%p31 bra 	$L__BB0_53;
	add.s32 	%r109, %r66, %r7;
	mul.wide.u32 	%rd34, %r109, 4;
	add.s64 	%rd35, %rd2, %rd34;
	ld.global.f32 	%f44, [%rd35];
	ld.shared.f32 	%f45, [%r59+28];
	fma.rn.f32 	%f48, %f44, %f45, %f48;
$L__BB0_53:
	add.s32 	%r124, %r124, 8;
	setp.ne.s32 	%p32, %r124, 2048;
	@%p32 bra 	$L__BB0_37;
$L__BB0_54:
	bar.sync 	0;
	add.s32 	%r111, %r111, 1;
	setp.ne.s32 	%p33, %r111, %r110;
	@%p33 bra 	$L__BB0_5;
$L__BB0_55:
	setp.ge.s32 	%p34, %r3, %r69;
	@%p34 bra 	$L__BB0_57;
	cvta.to.global.u64 	%rd36, %rd3;
	mul.wide.s32 	%rd37, %r3, 4;
	add.s64 	%rd38, %rd36, %rd37;
	st.global.f32 	[%rd38], %f48;
$L__BB0_57:
	ret;

}


// ===== COMPILED SASS (sm_100) =====

	.target	sm_100

	.elftype	@"ET_EXEC"


//--------------------- .note.nv.tkinfo           --------------------------
	.section	.note.nv.tkinfo,"",@"SHT_NOTE"
	.sectionflags	@"SHF_NOTE_NV_TKINFO"
	.tkinfo
        /*0018*/ 	.word	0x00000002
        /*0030*/ 	.string	""
        /*0030*/ 	.string	"ptxas"
        /*0030*/ 	.string	"Cuda compilation tools, release 13.0, V13.0.88"
        /*0030*/ 	.string	"Build cuda_13.0.r13.0/compiler.36424714_0"
        /*0030*/ 	.string	"-arch sm_100 -m 64 "



//--------------------- .note.nv.cuinfo           --------------------------
	.section	.note.nv.cuinfo,"",@"SHT_NOTE"
	.sectionflags	@"SHF_NOTE_NV_CUINFO"
        /*0018*/ 	.short	0x0002
        /*001a*/ 	.short	0x0064
        /*001c*/ 	.short	0x0082
	.zero		2


//--------------------- .nv.info                  --------------------------
	.section	.nv.info,"",@"SHT_CUDA_INFO"
	.align	4


	//----- nvinfo : EIATTR_REGCOUNT
	.align		4
        /*0000*/ 	.byte	0x04, 0x2f
        /*0002*/ 	.short	(.L_1 - .L_0)
	.align		4
.L_0:
        /*0004*/ 	.word	index@(_Z15cudaDGEMV_shmemPfS_S_ii)
        /*0008*/ 	.word	0x0000001e


	//----- nvinfo : EIATTR_FRAME_SIZE
	.align		4
.L_1:
        /*000c*/ 	.byte	0x04, 0x11
        /*000e*/ 	.short	(.L_3 - .L_2)
	.align		4
.L_2:
        /*0010*/ 	.word	index@($__internal_0_$__cuda_sm20_rem_u16)
        /*0014*/ 	.word	0x00000000


	//----- nvinfo : EIATTR_FRAME_SIZE
	.align		4
.L_3:
        /*0018*/ 	.byte	0x04, 0x11
        /*001a*/ 	.short	(.L_5 - .L_4)
	.align		4
.L_4:
        /*001c*/ 	.word	index@(_Z15cudaDGEMV_shmemPfS_S_ii)
        /*0020*/ 	.word	0x00000000


	//----- nvinfo : EIATTR_MIN_STACK_SIZE
	.align		4
.L_5:
        /*0024*/ 	.byte	0x04, 0x12
        /*0026*/ 	.short	(.L_7 - .L_6)
	.align		4
.L_6:
        /*0028*/ 	.word	index@(_Z15cudaDGEMV_shmemPfS_S_ii)
        /*002c*/ 	.word	0x00000000
.L_7:


//--------------------- .nv.compat                --------------------------
	.section	.nv.compat,"",@"SHT_CUDA_COMPAT_INFO"
	.align	4
        /*0000*/ 	.byte	0x02, 0x09, 0x00, 0x00, 0x02, 0x02, 0x01, 0x00, 0x02, 0x05, 0x05, 0x00, 0x03, 0x07, 0x01, 0x01
        /*0010*/ 	.byte	0x02, 0x03, 0x00, 0x00, 0x02, 0x06, 0x01, 0x00, 0x04, 0x0b, 0x08, 0x00, 0x01, 0x00, 0x00, 0x00
        /*0020*/ 	.byte	0x00, 0x00, 0x00, 0x00


//--------------------- .nv.info._Z15cudaDGEMV_shmemPfS_S_ii --------------------------
	.section	.nv.info._Z15cudaDGEMV_shmemPfS_S_ii,"",@"SHT_CUDA_INFO"
	.sectionflags	@""
	.align	4


	//----- nvinfo : EIATTR_CUDA_API_VERSION
	.align		4
        /*0000*/ 	.byte	0x04, 0x37
        /*0002*/ 	.short	(.L_9 - .L_8)
.L_8:
        /*0004*/ 	.word	0x00000082


	//----- nvinfo : EIATTR_KPARAM_INFO
	.align		4
.L_9:
        /*0008*/ 	.byte	0x04, 0x17
        /*000a*/ 	.short	(.L_11 - .L_10)
.L_10:
        /*000c*/ 	.word	0x00000000
        /*0010*/ 	.short	0x0004
        /*0012*/ 	.short	0x001c
        /*0014*/ 	.byte	0x00, 0xf0, 0x11, 0x00


	//----- nvinfo : EIATTR_KPARAM_INFO
	.align		4
.L_11:
        /*0018*/ 	.byte	0x04, 0x17
        /*001a*/ 	.short	(.L_13 - .L_12)
.L_12:
        /*001c*/ 	.word	0x00000000
        /*0020*/ 	.short	0x0003
        /*0022*/ 	.short	0x0018
        /*0024*/ 	.byte	0x00, 0xf0, 0x11, 0x00


	//----- nvinfo : EIATTR_KPARAM_INFO
	.align		4
.L_13:
        /*0028*/ 	.byte	0x04, 0x17
        /*002a*/ 	.short	(.L_15 - .L_14)
.L_14:
        /*002c*/ 	.word	0x00000000
        /*0030*/ 	.short	0x0002
        /*0032*/ 	.short	0x0010
        /*0034*/ 	.byte	0x00, 0xf5, 0x21, 0x00


	//----- nvinfo : EIATTR_KPARAM_INFO
	.align		4
.L_15:
        /*0038*/ 	.byte	0x04, 0x17
        /*003a*/ 	.short	(.L_17 - .L_16)
.L_16:
        /*003c*/ 	.word	0x00000000
        /*0040*/ 	.short	0x0001
        /*0042*/ 	.short	0x0008
        /*0044*/ 	.byte	0x00, 0xf5, 0x21, 0x00


	//----- nvinfo : EIATTR_KPARAM_INFO
	.align		4
.L_17:
        /*0048*/ 	.byte	0x04, 0x17
        /*004a*/ 	.short	(.L_19 - .L_18)
.L_18:
        /*004c*/ 	.word	0x00000000
        /*0050*/ 	.short	0x0000
        /*0052*/ 	.short	0x0000
        /*0054*/ 	.byte	0x00, 0xf5, 0x21, 0x00


	//----- nvinfo : EIATTR_SPARSE_MMA_MASK
	.align		4
.L_19:
        /*0058*/ 	.byte	0x03, 0x50
        /*005a*/ 	.short	0x0000


	//----- nvinfo : EIATTR_MAXREG_COUNT
	.align		4
        /*005c*/ 	.byte	0x03, 0x1b
        /*005e*/ 	.short	0x00ff


	//----- nvinfo : EIATTR_NUM_BARRIERS
	.align		4
        /*0060*/ 	.byte	0x02, 0x4c
        /*0062*/ 	.byte	0x01
	.zero		1


	//----- nvinfo : EIATTR_MERCURY_ISA_VERSION
	.align		4
        /*0064*/ 	.byte	0x03, 0x5f
        /*0066*/ 	.short	0x0101


	//----- nvinfo : EIATTR_VRC_CTA_INIT_COUNT
	.align		4
        /*0068*/ 	.byte	0x02, 0x4a
	.zero		1
	.zero		1


	//----- nvinfo : EIATTR_EXIT_INSTR_OFFSETS
	.align		4
        /*006c*/ 	.byte	0x04, 0x1c
        /*006e*/ 	.short	(.L_21 - .L_20)


	//   ....[0]....
.L_20:
        /*0070*/ 	.word	0x000010d0


	//   ....[1]....
        /*0074*/ 	.word	0x00001110


	//----- nvinfo : EIATTR_CRS_STACK_SIZE
	.align		4
.L_21:
        /*0078*/ 	.byte	0x04, 0x1e
        /*007a*/ 	.short	(.L_23 - .L_22)
.L_22:
        /*007c*/ 	.word	0x00000000


	//----- nvinfo : EIATTR_CBANK_PARAM_SIZE
	.align		4
.L_23:
        /*0080*/ 	.byte	0x03, 0x19
        /*0082*/ 	.short	0x0020


	//----- nvinfo : EIATTR_PARAM_CBANK
	.align		4
        /*0084*/ 	.byte	0x04, 0x0a
        /*0086*/ 	.short	(.L_25 - .L_24)
	.align		4
.L_24:
        /*0088*/ 	.word	index@(.nv.constant0._Z15cudaDGEMV_shmemPfS_S_ii)
        /*008c*/ 	.short	0x0380
        /*008e*/ 	.short	0x0020


	//----- nvinfo : EIATTR_SW_WAR
	.align		4
.L_25:
        /*0090*/ 	.byte	0x04, 0x36
        /*0092*/ 	.short	(.L_27 - .L_26)
.L_26:
        /*0094*/ 	.word	0x00000008
.L_27:


//--------------------- .nv.callgraph             --------------------------
	.section	.nv.callgraph,"",@"SHT_CUDA_CALLGRAPH"
	.align	4
	.sectionentsize	8
	.align		4
        /*0000*/ 	.word	0x00000000
	.align		4
        /*0004*/ 	.word	0xffffffff
	.align		4
        /*0008*/ 	.word	0x00000000
	.align		4
        /*000c*/ 	.word	0xfffffffe
	.align		4
        /*0010*/ 	.word	0x00000000
	.align		4
        /*0014*/ 	.word	0xfffffffd
	.align		4
        /*0018*/ 	.word	0x00000000
	.align		4
        /*001c*/ 	.word	0xfffffffc


//--------------------- .text._Z15cudaDGEMV_shmemPfS_S_ii --------------------------
	.section	.text._Z15cudaDGEMV_shmemPfS_S_ii,"ax",@progbits
	.align	128
        .global         _Z15cudaDGEMV_shmemPfS_S_ii
        .type           _Z15cudaDGEMV_shmemPfS_S_ii,@function
        .size           _Z15cudaDGEMV_shmemPfS_S_ii,(.L_x_16 - _Z15cudaDGEMV_shmemPfS_S_ii)
        .other          _Z15cudaDGEMV_shmemPfS_S_ii,@"STO_CUDA_ENTRY STV_DEFAULT"
_Z15cudaDGEMV_shmemPfS_S_ii:
.text._Z15cudaDGEMV_shmemPfS_S_ii:
[----:B------:R-:W-:Y:S01]  /*0000*/  LDC R1, c[0x0][0x37c] ;  /* 0x0000df00ff017b82 */ /* 0x000fe20000000800 */
[----:B------:R-:W0:Y:S01]  /*0010*/  LDCU UR5, c[0x0][0x39c] ;  /* 0x00007380ff0577ac */ /* 0x000e220008000800 */
[----:B------:R-:W1:Y:S01]  /*0020*/  S2R R0, SR_TID.X ;  /* 0x0000000000007919 */ /* 0x000e620000002100 */
[----:B------:R-:W-:Y:S01]  /*0030*/  HFMA2 R2, -RZ, RZ, 0, 0 ;  /* 0x00000000ff027431 */ /* 0x000fe200000001ff */
[----:B------:R-:W1:Y:S01]  /*0040*/  LDCU UR11, c[0x0][0x360] ;  /* 0x00006c00ff0b77ac */ /* 0x000e620008000800 */
[----:B------:R-:W1:Y:S01]  /*0050*/  S2R R3, SR_CTAID.X ;  /* 0x0000000000037919 */ /* 0x000e620000002500 */
[----:B------:R-:W2:Y:S01]  /*0060*/  LDCU.64 UR8, c[0x0][0x358] ;  /* 0x00006b00ff0877ac */ /* 0x000ea20008000a00 */
[----:B0-----:R-:W-:-:S11]  /*0070*/  ULOP3.LUT UP0, URZ, UR5, 0x7ff, URZ, 0xc0, !UPT ;  /* 0x000007ff05ff7892 */ /* 0x001fd6000f80c0ff */
[----:B------:R-:W-:Y:S02]  /*0080*/  @UP0 USHF.R.S32.HI UR4, URZ, 0x1f, UR5 ;  /* 0x0000001fff040899 */ /* 0x000fe40008011405 */
[----:B------:R-:W-:Y:S02]  /*0090*/  @!UP0 USHF.R.S32.HI UR10, URZ, 0xb, UR5 ;  /* 0x0000000bff0a8899 */ /* 0x000fe40008011405 */
[----:B------:R-:W-:-:S04]  /*00a0*/  @UP0 ULEA.HI UR4, UR4, UR5, URZ, 0xb ;  /* 0x0000000504040291 */ /* 0x000fc8000f8f58ff */
[----:B------:R-:W-:Y:S01]  /*00b0*/  @UP0 ULEA.HI.SX32 UR10, UR4, 0x1, 0x15 ;  /* 0x00000001040a0891 */ /* 0x000fe2000f8faaff */
[----:B-1----:R-:W-:-:S03]  /*00c0*/  IMAD R3, R3, UR11, R0 ;  /* 0x0000000b03037c24 */ /* 0x002fc6000f8e0200 */
[----:B------:R-:W-:-:S09]  /*00d0*/  UISETP.NE.AND UP0, UPT, UR10, URZ, UPT ;  /* 0x000000ff0a00728c */ /* 0x000fd2000bf05270 */
[----:B--2---:R-:W-:Y:S05]  /*00e0*/  BRA.U !UP0, `(.L_x_0) ;  /* 0x0000000d08f07547 */ /* 0x004fea000b800000 */
[----:B------:R-:W-:Y:S01]  /*00f0*/  MOV R6, 0x120 ;  /* 0x0000012000067802 */ /* 0x000fe20000000f00 */
[----:B------:R-:W-:-:S12]  /*0100*/  ULOP3.LUT UR4, UR11, 0xffff, URZ, 0xc0, !UPT ;  /* 0x0000ffff0b047892 */ /* 0x000fd8000f8ec0ff */
[----:B------:R-:W-:Y:S05]  /*0110*/  CALL.REL.NOINC `($__internal_0_$__cuda_sm20_rem_u16) ;  /* 0x0000001000007944 */ /* 0x000fea0003c00000 */
[----:B------:R-:W0:Y:S01]  /*0120*/  LDC R5, c[0x0][0x360] ;  /* 0x0000d800ff057b82 */ /* 0x000e220000000800 */
[----:B------:R-:W-:Y:S01]  /*0130*/  SHF.L.U32 R4, R0, 0x2, RZ ;  /* 0x0000000200047819 */ /* 0x000fe200000006ff */
[----:B------:R-:W-:Y:S01]  /*0140*/  UPRMT UR4, UR4, 0x9910, URZ ;  /* 0x0000991004047896 */ /* 0x000fe200080000ff */
[----:B------:R-:W-:-:S03]  /*0150*/  IMAD.MOV.U32 R2, RZ, RZ, RZ ;  /* 0x000000ffff027224 */ /* 0x000fc600078e00ff */
[----:B------:R-:W-:-:S03]  /*0160*/  UISETP.NE.AND UP0, UPT, UR4, URZ, UPT ;  /* 0x000000ff0400728c */ /* 0x000fc6000bf05270 */
[----:B------:R-:W-:Y:S01]  /*0170*/  UMOV UR4, URZ ;  /* 0x000000ff00047c82 */ /* 0x000fe20008000000 */
[C---:B0-----:R-:W-:Y:S01]  /*0180*/  LEA R6, R5.reuse, R4, 0x3 ;  /* 0x0000000405067211 */ /* 0x041fe200078e18ff */
[C---:B------:R-:W-:Y:S02]  /*0190*/  IMAD R7, R5.reuse, 0xc, R4 ;  /* 0x0000000c05077824 */ /* 0x040fe400078e0204 */
[----:B------:R-:W-:-:S07]  /*01a0*/  IMAD R8, R5, 0x3, R0 ;  /* 0x0000000305087824 */ /* 0x000fce00078e0200 */
.L_x_14:
[----:B012---:R-:W-:Y:S05]  /*01b0*/  BRA.U UP0, `(.L_x_1) ;  /* 0x0000000100507547 */ /* 0x007fea000b800000 */
[----:B------:R-:W0:Y:S01]  /*01c0*/  I2F.U32.RP R9, UR11 ;  /* 0x0000000b00097d06 */ /* 0x000e220008209000 */
[----:B------:R-:W-:Y:S01]  /*01d0*/  UMOV UR6, URZ ;  /* 0x000000ff00067c82 */ /* 0x000fe20008000000 */
[----:B------:R-:W-:-:S06]  /*01e0*/  UISETP.NE.U32.AND UP3, UPT, UR11, URZ, UPT ;  /* 0x000000ff0b00728c */ /* 0x000fcc000bf65070 */
[----:B0-----:R-:W0:Y:S02]  /*01f0*/  MUFU.RCP R9, R9 ;  /* 0x0000000900097308 */ /* 0x001e240000001000 */
[----:B0-----:R-:W-:-:S06]  /*0200*/  VIADD R10, R9, 0xffffffe ;  /* 0x0ffffffe090a7836 */ /* 0x001fcc0000000000 */
[----:B------:R-:W0:Y:S02]  /*0210*/  F2I.FTZ.U32.TRUNC.NTZ R10, R10 ;  /* 0x0000000a000a7305 */ /* 0x000e24000021f000 */
[----:B0-----:R-:W-:-:S13]  /*0220*/  R2UR UR7, R10 ;  /* 0x000000000a0772ca */ /* 0x001fda00000e0000 */
[----:B------:R-:W-:-:S04]  /*0230*/  UIADD3 UR5, UPT, UPT, URZ, -UR7, URZ ;  /* 0x80000007ff057290 */ /* 0x000fc8000fffe0ff */
[----:B------:R-:W-:-:S04]  /*0240*/  UIMAD UR5, UR5, UR11, URZ ;  /* 0x0000000b050572a4 */ /* 0x000fc8000f8e02ff */
[----:B------:R-:W-:-:S04]  /*0250*/  UIMAD.WIDE.U32 UR6, UR7, UR5, UR6 ;  /* 0x00000005070672a5 */ /* 0x000fc8000f8e0006 */
[----:B------:R-:W-:-:S04]  /*0260*/  UIMAD.WIDE.U32 UR6, UR7, 0x800, URZ ;  /* 0x00000800070678a5 */ /* 0x000fc8000f8e00ff */
[----:B------:R-:W-:-:S04]  /*0270*/  UIADD3 UR5, UPT, UPT, -UR7, URZ, URZ ;  /* 0x000000ff07057290 */ /* 0x000fc8000fffe1ff */
[----:B------:R-:W-:-:S04]  /*0280*/  UIMAD UR5, UR11, UR5, 0x800 ;  /* 0x000008000b0574a4 */ /* 0x000fc8000f8e0205 */
[----:B------:R-:W-:-:S11]  /*0290*/  UISETP.GE.U32.AND UP1, UPT, UR5, UR11, UPT ;  /* 0x0000000b0500728c */ /* 0x000fd6000bf26070 */
[----:B------:R-:W-:Y:S02]  /*02a0*/  @UP1 UIADD3 UR5, UPT, UPT, UR5, -UR11, URZ ;  /* 0x8000000b05051290 */ /* 0x000fe4000fffe0ff */
[----:B------:R-:W-:Y:S02]  /*02b0*/  @UP1 UIADD3 UR7, UPT, UPT, UR7, 0x1, URZ ;  /* 0x0000000107071890 */ /* 0x000fe4000fffe0ff */
[----:B------:R-:W-:-:S11]  /*02c0*/  UISETP.GE.U32.AND UP2, UPT, UR5, UR11, UPT ;  /* 0x0000000b0500728c */ /* 0x000fd6000bf46070 */
[----:B------:R-:W-:Y:S02]  /*02d0*/  @UP2 UIADD3 UR7, UPT, UPT, UR7, 0x1, URZ ;  /* 0x0000000107072890 */ /* 0x000fe4000fffe0ff */
[----:B------:R-:W-:Y:S01]  /*02e0*/  @!UP3 ULOP3.LUT UR7, URZ, UR11, URZ, 0x33, !UPT ;  /* 0x0000000bff07b292 */ /* 0x000fe2000f8e33ff */
[----:B------:R-:W-:Y:S11]  /*02f0*/  BRA `(.L_x_2) ;  /* 0x0000000000507947 */ /* 0x000ff60003800000 */
.L_x_1:
[----:B------:R-:W0:Y:S01]  /*0300*/  I2F.U32.RP R9, UR11 ;  /* 0x0000000b00097d06 */ /* 0x000e220008209000 */
[----:B------:R-:W-:Y:S01]  /*0310*/  UMOV UR6, URZ ;  /* 0x000000ff00067c82 */ /* 0x000fe20008000000 */
[----:B------:R-:W-:-:S06]  /*0320*/  UISETP.NE.U32.AND UP3, UPT, UR11, URZ, UPT ;  /* 0x000000ff0b00728c */ /* 0x000fcc000bf65070 */
[----:B0-----:R-:W0:Y:S02]  /*0330*/  MUFU.RCP R9, R9 ;  /* 0x0000000900097308 */ /* 0x001e240000001000 */
[----:B0-----:R-:W-:-:S06]  /*0340*/  IADD3 R10, PT, PT, R9, 0xffffffe, RZ ;  /* 0x0ffffffe090a7810 */ /* 0x001fcc0007ffe0ff */
        /* <DEDUP_REMOVED lines=13> */
[----:B------:R-:W-:-:S04]  /*0420*/  @!UP3 ULOP3.LUT UR7, URZ, UR11, URZ, 0x33, !UPT ;  /* 0x0000000bff07b292 */ /* 0x000fc8000f8e33ff */
[----:B------:R-:W-:-:S12]  /*0430*/  UIADD3 UR7, UPT, UPT, UR7, 0x1, URZ ;  /* 0x0000000107077890 */ /* 0x000fd8000fffe0ff */
.L_x_2:
[----:B------:R-:W-:Y:S01]  /*0440*/  UIADD3 UR5, UPT, UPT, UR7, -0x1, URZ ;  /* 0xffffffff07057890 */ /* 0x000fe2000fffe0ff */
[----:B------:R-:W-:Y:S01]  /*0450*/  IMAD.MOV.U32 R9, RZ, RZ, RZ ;  /* 0x000000ffff097224 */ /* 0x000fe200078e00ff */
[----:B------:R-:W-:Y:S02]  /*0460*/  USHF.L.U32 UR12, UR4, 0xb, URZ ;  /* 0x0000000b040c7899 */ /* 0x000fe400080006ff */
[----:B------:R-:W-:Y:S02]  /*0470*/  UISETP.GE.U32.AND UP1, UPT, UR5, 0x3, UPT ;  /* 0x000000030500788c */ /* 0x000fe4000bf26070 */
[----:B------:R-:W-:Y:S02]  /*0480*/  ULOP3.LUT UR13, UR7, 0x3, URZ, 0xc0, !UPT ;  /* 0x00000003070d7892 */ /* 0x000fe4000f8ec0ff */
[----:B------:R-:W-:-:S05]  /*0490*/  LOP3.LUT R10, R0, UR12, RZ, 0xfc, !PT ;  /* 0x0000000c000a7c12 */ /* 0x000fca000f8efcff */
[----:B------:R-:W-:Y:S05]  /*04a0*/  BRA.U !UP1, `(.L_x_3) ;  /* 0x0000000109d07547 */ /* 0x000fea000b800000 */
[----:B------:R-:W0:Y:S01]  /*04b0*/  S2UR UR6, SR_CgaCtaId ;  /* 0x00000000000679c3 */ /* 0x000e220000008800 */
[----:B------:R-:W-:Y:S01]  /*04c0*/  ULOP3.LUT UR7, UR7, 0x1ffc, URZ, 0xc0, !UPT ;  /* 0x00001ffc07077892 */ /* 0x000fe2000f8ec0ff */
[----:B------:R-:W-:Y:S01]  /*04d0*/  IADD3 R24, PT, PT, R0, UR11, RZ ;  /* 0x0000000b00187c10 */ /* 0x000fe2000fffe0ff */
[----:B------:R-:W-:Y:S01]  /*04e0*/  IMAD R20, R5, 0x2, R0 ;  /* 0x0000000205147824 */ /* 0x000fe200078e0200 */
[----:B------:R-:W-:Y:S01]  /*04f0*/  UMOV UR5, 0x400 ;  /* 0x0000040000057882 */ /* 0x000fe20000000000 */
[----:B------:R-:W-:Y:S01]  /*0500*/  IADD3 R11, PT, PT, R8, UR12, RZ ;  /* 0x0000000c080b7c10 */ /* 0x000fe2000fffe0ff */
[----:B------:R-:W-:Y:S01]  /*0510*/  IMAD.MOV.U32 R23, RZ, RZ, R10 ;  /* 0x000000ffff177224 */ /* 0x000fe200078e000a */
[----:B------:R-:W-:Y:S01]  /*0520*/  MOV R26, R0 ;  /* 0x00000000001a7202 */ /* 0x000fe20000000f00 */
[----:B------:R-:W-:Y:S01]  /*0530*/  IMAD.MOV.U32 R22, RZ, RZ, R8 ;  /* 0x000000ffff167224 */ /* 0x000fe200078e0008 */
[----:B------:R-:W-:Y:S01]  /*0540*/  IADD3 R21, PT, PT, R24, UR12, RZ ;  /* 0x0000000c18157c10 */ /* 0x000fe2000fffe0ff */
[----:B------:R-:W-:Y:S01]  /*0550*/  VIADD R25, R20, UR12 ;  /* 0x0000000c14197c36 */ /* 0x000fe20008000000 */
[----:B------:R-:W-:Y:S01]  /*0560*/  MOV R9, UR7 ;  /* 0x0000000700097c02 */ /* 0x000fe20008000f00 */
[----:B------:R-:W1:Y:S01]  /*0570*/  LDCU UR14, c[0x0][0x39c] ;  /* 0x00007380ff0e77ac */ /* 0x000e620008000800 */
[----:B0-----:R-:W-:-:S02]  /*0580*/  ULEA UR5, UR6, UR5, 0x18 ;  /* 0x0000000506057291 */ /* 0x001fc4000f8ec0ff */
[----:B------:R-:W-:-:S12]  /*0590*/  UIADD3 UR6, UPT, UPT, -UR7, URZ, URZ ;  /* 0x000000ff07067290 */ /* 0x000fd8000fffe1ff */
.L_x_4:
[----:B------:R-:W-:Y:S02]  /*05a0*/  ISETP.GT.U32.AND P0, PT, R26, 0x7ff, PT ;  /* 0x000007ff1a00780c */ /* 0x000fe40003f04070 */
[----:B------:R-:W-:Y:S02]  /*05b0*/  ISETP.GT.U32.AND P1, PT, R20, 0x7ff, PT ;  /* 0x000007ff1400780c */ /* 0x000fe40003f24070 */
[----:B-1----:R-:W-:Y:S02]  /*05c0*/  ISETP.GE.U32.OR P3, PT, R23, UR14, P0 ;  /* 0x0000000e17007c0c */ /* 0x002fe40008766470 */
[----:B------:R-:W-:Y:S02]  /*05d0*/  ISETP.GT.U32.AND P0, PT, R24, 0x7ff, PT ;  /* 0x000007ff1800780c */ /* 0x000fe40003f04070 */
[----:B------:R-:W-:Y:S02]  /*05e0*/  ISETP.GT.U32.AND P2, PT, R22, 0x7ff, PT ;  /* 0x000007ff1600780c */ /* 0x000fe40003f44070 */
[----:B------:R-:W-:-:S02]  /*05f0*/  ISETP.GE.U32.OR P0, PT, R21, UR14, P0 ;  /* 0x0000000e15007c0c */ /* 0x000fc40008706470 */
[----:B------:R-:W-:Y:S02]  /*0600*/  ISETP.GE.U32.OR P1, PT, R25, UR14, P1 ;  /* 0x0000000e19007c0c */ /* 0x000fe40008f26470 */
[----:B------:R-:W-:-:S03]  /*0610*/  ISETP.GE.U32.OR P2, PT, R11, UR14, P2 ;  /* 0x0000000e0b007c0c */ /* 0x000fc60009746470 */
[----:B0-----:R-:W0:Y:S08]  /*0620*/  @!P3 LDC.64 R12, c[0x0][0x388] ;  /* 0x0000e200ff0cbb82 */ /* 0x001e300000000a00 */
[----:B------:R-:W1:Y:S08]  /*0630*/  @!P0 LDC.64 R14, c[0x0][0x388] ;  /* 0x0000e200ff0e8b82 */ /* 0x000e700000000a00 */
[----:B------:R-:W2:Y:S08]  /*0640*/  @!P1 LDC.64 R16, c[0x0][0x388] ;  /* 0x0000e200ff109b82 */ /* 0x000eb00000000a00 */
[----:B------:R-:W3:Y:S01]  /*0650*/  @!P2 LDC.64 R18, c[0x0][0x388] ;  /* 0x0000e200ff12ab82 */ /* 0x000ee20000000a00 */
[----:B0-----:R-:W-:-:S06]  /*0660*/  @!P3 IMAD.WIDE.U32 R12, R23, 0x4, R12 ;  /* 0x00000004170cb825 */ /* 0x001fcc00078e000c */
[----:B------:R-:W4:Y:S01]  /*0670*/  @!P3 LDG.E R13, desc[UR8][R12.64] ;  /* 0x000000080c0db981 */ /* 0x000f22000c1e1900 */
[----:B-1----:R-:W-:-:S06]  /*0680*/  @!P0 IMAD.WIDE.U32 R14, R21, 0x4, R14 ;  /* 0x00000004150e8825 */ /* 0x002fcc00078e000e */
[----:B------:R-:W5:Y:S01]  /*0690*/  @!P0 LDG.E R14, desc[UR8][R14.64] ;  /* 0x000000080e0e8981 */ /* 0x000f62000c1e1900 */
[----:B--2---:R-:W-:-:S06]  /*06a0*/  @!P1 IMAD.WIDE.U32 R16, R25, 0x4, R16 ;  /* 0x0000000419109825 */ /* 0x004fcc00078e0010 */
[----:B------:R-:W2:Y:S01]  /*06b0*/  @!P1 LDG.E R17, desc[UR8][R16.64] ;  /* 0x0000000810119981 */ /* 0x000ea2000c1e1900 */
[----:B---3--:R-:W-:-:S06]  /*06c0*/  @!P2 IMAD.WIDE.U32 R18, R11, 0x4, R18 ;  /* 0x000000040b12a825 */ /* 0x008fcc00078e0012 */
[----:B------:R-:W3:Y:S01]  /*06d0*/  @!P2 LDG.E R18, desc[UR8][R18.64] ;  /* 0x000000081212a981 */ /* 0x000ee2000c1e1900 */
[----:B------:R-:W-:-:S04]  /*06e0*/  UIADD3 UR6, UPT, UPT, UR6, 0x4, URZ ;  /* 0x0000000406067890 */ /* 0x000fc8000fffe0ff */
[----:B------:R-:W-:Y:S01]  /*06f0*/  UISETP.NE.AND UP1, UPT, UR6, URZ, UPT ;  /* 0x000000ff0600728c */ /* 0x000fe2000bf25270 */
[C---:B------:R-:W-:Y:S01]  /*0700*/  @!P0 IMAD R27, R5.reuse, 0x4, R4 ;  /* 0x00000004051b8824 */ /* 0x040fe200078e0204 */
[C---:B------:R-:W-:Y:S01]  /*0710*/  LEA R26, R5.reuse, R26, 0x2 ;  /* 0x0000001a051a7211 */ /* 0x040fe200078e10ff */
[C---:B------:R-:W-:Y:S01]  /*0720*/  IMAD R24, R5.reuse, 0x4, R24 ;  /* 0x0000000405187824 */ /* 0x040fe200078e0218 */
[C---:B------:R-:W-:Y:S01]  /*0730*/  LEA R20, R5.reuse, R20, 0x2 ;  /* 0x0000001405147211 */ /* 0x040fe200078e10ff */
[C---:B------:R-:W-:Y:S01]  /*0740*/  IMAD R22, R5.reuse, 0x4, R22 ;  /* 0x0000000405167824 */ /* 0x040fe200078e0216 */
[C---:B------:R-:W-:Y:S01]  /*0750*/  LEA R23, R5.reuse, R23, 0x2 ;  /* 0x0000001705177211 */ /* 0x040fe200078e10ff */
[C---:B------:R-:W-:Y:S01]  /*0760*/  IMAD R21, R5.reuse, 0x4, R21 ;  /* 0x0000000405157824 */ /* 0x040fe200078e0215 */
[C---:B------:R-:W-:Y:S01]  /*0770*/  LEA R25, R5.reuse, R25, 0x2 ;  /* 0x0000001905197211 */ /* 0x040fe200078e10ff */
[----:B------:R-:W-:Y:S01]  /*0780*/  IMAD R11, R5, 0x4, R11 ;  /* 0x00000004050b7824 */ /* 0x000fe200078e020b */
[----:B----4-:R0:W-:Y:S04]  /*0790*/  @!P3 STS [R4+UR5], R13 ;  /* 0x0000000d0400b988 */ /* 0x0101e80008000805 */
[----:B-----5:R0:W-:Y:S04]  /*07a0*/  @!P0 STS [R27+UR5], R14 ;  /* 0x0000000e1b008988 */ /* 0x0201e80008000805 */
[----:B--2---:R0:W-:Y:S04]  /*07b0*/  @!P1 STS [R6+UR5], R17 ;  /* 0x0000001106009988 */ /* 0x0041e80008000805 */
[----:B---3--:R0:W-:Y:S01]  /*07c0*/  @!P2 STS [R7+UR5], R18 ;  /* 0x000000120700a988 */ /* 0x0081e20008000805 */
[----:B------:R-:W-:Y:S01]  /*07d0*/  ULEA UR5, UR11, UR5, 0x4 ;  /* 0x000000050b057291 */ /* 0x000fe2000f8e20ff */
[----:B------:R-:W-:Y:S11]  /*07e0*/  BRA.U UP1, `(.L_x_4) ;  /* 0xfffffffd016c7547 */ /* 0x000ff6000b83ffff */
.L_x_3:
[----:B------:R-:W-:-:S09]  /*07f0*/  UISETP.NE.AND UP1, UPT, UR13, URZ, UPT ;  /* 0x000000ff0d00728c */ /* 0x000fd2000bf25270 */
[----:B------:R-:W-:Y:S05]  /*0800*/  BRA.U !UP1, `(.L_x_5) ;  /* 0x0000000109dc7547 */ /* 0x000fea000b800000 */
[----:B------:R-:W1:Y:S01]  /*0810*/  LDCU UR7, c[0x0][0x39c] ;  /* 0x00007380ff0777ac */ /* 0x000e620008000800 */
[----:B0-----:R-:W-:Y:S01]  /*0820*/  IMAD R13, R9, UR11, RZ ;  /* 0x0000000b090d7c24 */ /* 0x001fe2000f8e02ff */
[----:B------:R-:W-:Y:S04]  /*0830*/  BSSY.RECONVERGENT B0, `(.L_x_6) ;  /* 0x000000f000007945 */ /* 0x000fe80003800200 */
[----:B------:R-:W-:-:S04]  /*0840*/  IADD3 R15, PT, PT, R10, R13, RZ ;  /* 0x0000000d0a0f7210 */ /* 0x000fc80007ffe0ff */
[----:B-1----:R-:W-:-:S13]  /*0850*/  ISETP.GE.U32.AND P0, PT, R15, UR7, PT ;  /* 0x000000070f007c0c */ /* 0x002fda000bf06070 */
[----:B------:R-:W-:Y:S05]  /*0860*/  @P0 BRA `(.L_x_7) ;  /* 0x00000000002c0947 */ /* 0x000fea0003800000 */
[----:B------:R-:W-:-:S05]  /*0870*/  IMAD.IADD R9, R13, 0x1, R0 ;  /* 0x000000010d097824 */ /* 0x000fca00078e0200 */
[----:B------:R-:W-:-:S13]  /*0880*/  ISETP.GT.U32.AND P0, PT, R9, 0x7ff, PT ;  /* 0x000007ff0900780c */ /* 0x000fda0003f04070 */
[----:B------:R-:W-:Y:S05]  /*0890*/  @P0 BRA `(.L_x_7) ;  /* 0x0000000000200947 */ /* 0x000fea0003800000 */
[----:B------:R-:W0:Y:S02]  /*08a0*/  LDC.64 R10, c[0x0][0x388] ;  /* 0x0000e200ff0a7b82 */ /* 0x000e240000000a00 */
[----:B0-----:R-:W-:-:S06]  /*08b0*/  IMAD.WIDE.U32 R10, R15, 0x4, R10 ;  /* 0x000000040f0a7825 */ /* 0x001fcc00078e000a */
[----:B------:R-:W2:Y:S01]  /*08c0*/  LDG.E R10, desc[UR8][R10.64] ;  /* 0x000000080a0a7981 */ /* 0x000ea2000c1e1900 */
[----:B------:R-:W0:Y:S01]  /*08d0*/  S2UR UR6, SR_CgaCtaId ;  /* 0x00000000000679c3 */ /* 0x000e220000008800 */
[----:B------:R-:W-:Y:S02]  /*08e0*/  UMOV UR5, 0x400 ;  /* 0x0000040000057882 */ /* 0x000fe40000000000 */
[----:B0-----:R-:W-:-:S06]  /*08f0*/  ULEA UR5, UR6, UR5, 0x18 ;  /* 0x0000000506057291 */ /* 0x001fcc000f8ec0ff */
[----:B------:R-:W-:-:S05]  /*0900*/  LEA R9, R9, UR5, 0x2 ;  /* 0x0000000509097c11 */ /* 0x000fca000f8e10ff */
[----:B--2---:R0:W-:Y:S02]  /*0910*/  STS [R9], R10 ;  /* 0x0000000a09007388 */ /* 0x0041e40000000800 */
.L_x_7:
[----:B------:R-:W-:Y:S05]  /*0920*/  BSYNC.RECONVERGENT B0 ;  /* 0x0000000000007941 */ /* 0x000fea0003800200 */
.L_x_6:
[----:B------:R-:W-:-:S09]  /*0930*/  UISETP.NE.AND UP1, UPT, UR13, 0x1, UPT ;  /* 0x000000010d00788c */ /* 0x000fd2000bf25270 */
[----:B------:R-:W-:Y:S05]  /*0940*/  BRA.U !UP1, `(.L_x_5) ;  /* 0x00000001098c7547 */ /* 0x000fea000b800000 */
[----:B------:R-:W-:Y:S01]  /*0950*/  IADD3 R15, PT, PT, R15, UR11, RZ ;  /* 0x0000000b0f0f7c10 */ /* 0x000fe2000fffe0ff */
[----:B------:R-:W-:Y:S01]  /*0960*/  BSSY.RECONVERGENT B0, `(.L_x_8) ;  /* 0x000000f000007945 */ /* 0x000fe20003800200 */
[----:B------:R-:W-:Y:S02]  /*0970*/  VIADD R13, R13, UR11 ;  /* 0x0000000b0d0d7c36 */ /* 0x000fe40008000000 */
[----:B------:R-:W-:-:S13]  /*0980*/  ISETP.GE.U32.AND P0, PT, R15, UR7, PT ;  /* 0x000000070f007c0c */ /* 0x000fda000bf06070 */
[----:B------:R-:W-:Y:S05]  /*0990*/  @P0 BRA `(.L_x_9) ;  /* 0x00000000002c0947 */ /* 0x000fea0003800000 */
[----:B0-----:R-:W-:-:S04]  /*09a0*/  IADD3 R9, PT, PT, R13, R0, RZ ;  /* 0x000000000d097210 */ /* 0x001fc80007ffe0ff */
        /* <DEDUP_REMOVED lines=10> */
.L_x_9:
[----:B------:R-:W-:Y:S05]  /*0a50*/  BSYNC.RECONVERGENT B0 ;  /* 0x0000000000007941 */ /* 0x000fea0003800200 */
.L_x_8:
[----:B------:R-:W-:-:S09]  /*0a60*/  UISETP.NE.AND UP1, UPT, UR13, 0x2, UPT ;  /* 0x000000020d00788c */ /* 0x000fd2000bf25270 */
[----:B------:R-:W-:Y:S05]  /*0a70*/  BRA.U !UP1, `(.L_x_5) ;  /* 0x0000000109407547 */ /* 0x000fea000b800000 */
[----:B------:R-:W-:Y:S01]  /*0a80*/  VIADD R15, R15, UR11 ;  /* 0x0000000b0f0f7c36 */ /* 0x000fe20008000000 */
[----:B------:R-:W-:Y:S04]  /*0a90*/  BSSY.RECONVERGENT B0, `(.L_x_5) ;  /* 0x000000e000007945 */ /* 0x000fe80003800200 */
[----:B------:R-:W-:-:S13]  /*0aa0*/  ISETP.GE.U32.AND P0, PT, R15, UR7, PT ;  /* 0x000000070f007c0c */ /* 0x000fda000bf06070 */
[----:B------:R-:W-:Y:S05]  /*0ab0*/  @P0 BRA `(.L_x_10) ;  /* 0x00000000002c0947 */ /* 0x000fea0003800000 */
[----:B01----:R-:W-:-:S04]  /*0ac0*/  IADD3 R9, PT, PT, R0, UR11, R13 ;  /* 0x0000000b00097c10 */ /* 0x003fc8000fffe00d */
        /* <DEDUP_REMOVED lines=10> */
.L_x_10:
[----:B------:R-:W-:Y:S05]  /*0b70*/  BSYNC.RECONVERGENT B0 ;  /* 0x0000000000007941 */ /* 0x000fea0003800200 */
.L_x_5:
[----:B------:R-:W3:Y:S01]  /*0b80*/  LDCU UR5, c[0x0][0x398] ;  /* 0x00007300ff0577ac */ /* 0x000ee20008000800 */
[----:B------:R-:W-:Y:S01]  /*0b90*/  BSSY.RECONVERGENT B0, `(.L_x_11) ;  /* 0x000004d000007945 */ /* 0x000fe20003800200 */
[----:B------:R-:W-:Y:S01]  /*0ba0*/  BAR.SYNC.DEFER_BLOCKING 0x0 ;  /* 0x0000000000007b1d */ /* 0x000fe20000010000 */
[----:B---3--:R-:W-:-:S13]  /*0bb0*/  ISETP.GE.AND P0, PT, R3, UR5, PT ;  /* 0x0000000503007c0c */ /* 0x008fda000bf06270 */
[----:B------:R-:W-:Y:S05]  /*0bc0*/  @P0 BRA `(.L_x_12) ;  /* 0x0000000400240947 */ /* 0x000fea0003800000 */
[----:B------:R-:W3:Y:S01]  /*0bd0*/  S2UR UR6, SR_CgaCtaId ;  /* 0x00000000000679c3 */ /* 0x000ee20000008800 */
[----:B------:R-:W-:-:S07]  /*0be0*/  UMOV UR5, 0x400 ;  /* 0x0000040000057882 */ /* 0x000fce0000000000 */
[----:B------:R-:W4:Y:S01]  /*0bf0*/  LDC R24, c[0x0][0x39c] ;  /* 0x0000e700ff187b82 */ /* 0x000f220000000800 */
[----:B---3--:R-:W-:-:S03]  /*0c00*/  ULEA UR7, UR6, UR5, 0x18 ;  /* 0x0000000506077291 */ /* 0x008fc6000f8ec0ff */
[----:B------:R-:W-:-:S09]  /*0c10*/  UMOV UR5, URZ ;  /* 0x000000ff00057c82 */ /* 0x000fd20008000000 */
.L_x_13:
[----:B------:R-:W-:-:S06]  /*0c20*/  UIADD3 UR6, UPT, UPT, UR12, UR5, URZ ;  /* 0x000000050c067290 */ /* 0x000fcc000fffe0ff */
[----:B----4-:R-:W-:-:S13]  /*0c30*/  ISETP.LE.U32.AND P6, PT, R24, UR6, PT ;  /* 0x0000000618007c0c */ /* 0x010fda000bfc3070 */
[----:B012---:R-:W0:Y:S01]  /*0c40*/  @!P6 LDC.64 R10, c[0x0][0x380] ;  /* 0x0000e000ff0aeb82 */ /* 0x007e220000000a00 */
[----:B------:R-:W-:-:S04]  /*0c50*/  @!P6 IMAD R9, R3, R24, UR6 ;  /* 0x000000060309ee24 */ /* 0x000fc8000f8e0218 */
[----:B0-----:R-:W-:-:S06]  /*0c60*/  @!P6 IMAD.WIDE.U32 R10, R9, 0x4, R10 ;  /* 0x00000004090ae825 */ /* 0x001fcc00078e000a */
[----:B------:R-:W2:Y:S01]  /*0c70*/  @!P6 LDG.E R11, desc[UR8][R10.64] ;  /* 0x000000080a0be981 */ /* 0x000ea2000c1e1900 */
[----:B------:R-:W-:Y:S02]  /*0c80*/  ULEA UR13, UR5, UR7, 0x2 ;  /* 0x00000007050d7291 */ /* 0x000fe4000f8e10ff */
[----:B------:R-:W-:Y:S02]  /*0c90*/  UIADD3 UR14, UPT, UPT, UR6, 0x1, URZ ;  /* 0x00000001060e7890 */ /* 0x000fe4000fffe0ff */
[----:B------:R-:W-:Y:S02]  /*0ca0*/  UIADD3 UR15, UPT, UPT, UR6, 0x2, URZ ;  /* 0x00000002060f7890 */ /* 0x000fe4000fffe0ff */
[----:B------:R-:W-:Y:S02]  /*0cb0*/  UIADD3 UR16, UPT, UPT, UR6, 0x3, URZ ;  /* 0x0000000306107890 */ /* 0x000fe4000fffe0ff */
[C---:B------:R-:W-:Y:S01]  /*0cc0*/  ISETP.LE.U32.AND P5, PT, R24.reuse, UR14, PT ;  /* 0x0000000e18007c0c */ /* 0x040fe2000bfa3070 */
[----:B------:R-:W2:Y:S01]  /*0cd0*/  @!P6 LDS R9, [UR13] ;  /* 0x0000000dff09e984 */ /* 0x000ea20008000800 */
[C---:B------:R-:W-:Y:S01]  /*0ce0*/  ISETP.LE.U32.AND P4, PT, R24.reuse, UR15, PT ;  /* 0x0000000f18007c0c */ /* 0x040fe2000bf83070 */
[----:B------:R-:W-:Y:S01]  /*0cf0*/  UIADD3 UR17, UPT, UPT, UR6, 0x4, URZ ;  /* 0x0000000406117890 */ /* 0x000fe2000fffe0ff */
[----:B------:R-:W-:Y:S01]  /*0d00*/  ISETP.LE.U32.AND P3, PT, R24, UR16, PT ;  /* 0x0000001018007c0c */ /* 0x000fe2000bf63070 */
[----:B------:R-:W-:-:S02]  /*0d10*/  UIADD3 UR18, UPT, UPT, UR6, 0x5, URZ ;  /* 0x0000000506127890 */ /* 0x000fc4000fffe0ff */
[----:B------:R-:W-:Y:S02]  /*0d20*/  UIADD3 UR19, UPT, UPT, UR6, 0x6, URZ ;  /* 0x0000000606137890 */ /* 0x000fe4000fffe0ff */
[C---:B------:R-:W-:Y:S01]  /*0d30*/  ISETP.LE.U32.AND P2, PT, R24.reuse, UR17, PT ;  /* 0x0000001118007c0c */ /* 0x040fe2000bf43070 */
[----:B------:R-:W-:Y:S01]  /*0d40*/  UIADD3 UR6, UPT, UPT, UR6, 0x7, URZ ;  /* 0x0000000706067890 */ /* 0x000fe2000fffe0ff */
[C---:B------:R-:W-:Y:S02]  /*0d50*/  ISETP.LE.U32.AND P1, PT, R24.reuse, UR18, PT ;  /* 0x0000001218007c0c */ /* 0x040fe4000bf23070 */
[----:B------:R-:W0:Y:S01]  /*0d60*/  @!P5 LDC.64 R22, c[0x0][0x380] ;  /* 0x0000e000ff16db82 */ /* 0x000e220000000a00 */
[----:B------:R-:W-:-:S03]  /*0d70*/  ISETP.LE.U32.AND P0, PT, R24, UR19, PT ;  /* 0x0000001318007c0c */ /* 0x000fc6000bf03070 */
[----:B------:R-:W-:-:S04]  /*0d80*/  @!P3 IMAD R25, R3, R24, UR16 ;  /* 0x000000100319be24 */ /* 0x000fc8000f8e0218 */
[----:B------:R-:W1:Y:S08]  /*0d90*/  @!P4 LDC.64 R12, c[0x0][0x380] ;  /* 0x0000e000ff0ccb82 */ /* 0x000e700000000a00 */
[----:B------:R-:W3:Y:S08]  /*0da0*/  @!P3 LDC.64 R14, c[0x0][0x380] ;  /* 0x0000e000ff0ebb82 */ /* 0x000ef00000000a00 */
[----:B------:R-:W4:Y:S08]  /*0db0*/  @!P2 LDC.64 R16, c[0x0][0x380] ;  /* 0x0000e000ff10ab82 */ /* 0x000f300000000a00 */
[----:B------:R-:W5:Y:S01]  /*0dc0*/  @!P1 LDC.64 R18, c[0x0][0x380] ;  /* 0x0000e000ff129b82 */ /* 0x000f620000000a00 */
[----:B---3--:R-:W-:-:S04]  /*0dd0*/  @!P3 IMAD.WIDE.U32 R14, R25, 0x4, R14 ;  /* 0x00000004190eb825 */ /* 0x008fc800078e000e */
[-C--:B------:R-:W-:Y:S02]  /*0de0*/  @!P1 IMAD R25, R3, R24.reuse, UR18 ;  /* 0x0000001203199e24 */ /* 0x080fe4000f8e0218 */
[----:B------:R3:W4:Y:S02]  /*0df0*/  @!P3 LDG.E R15, desc[UR8][R14.64] ;  /* 0x000000080e0fb981 */ /* 0x000724000c1e1900 */
[----:B-----5:R-:W-:Y:S02]  /*0e00*/  @!P1 IMAD.WIDE.U32 R18, R25, 0x4, R18 ;  /* 0x0000000419129825 */ /* 0x020fe400078e0012 */
[----:B---3--:R-:W-:Y:S04]  /*0e10*/  @!P4 LDS R14, [UR13+0x8] ;  /* 0x0000080dff0ec984 */ /* 0x008fe80008000800 */
[----:B------:R-:W-:Y:S04]  /*0e20*/  @!P0 LDS R25, [UR13+0x18] ;  /* 0x0000180dff198984 */ /* 0x000fe80008000800 */
[----:B------:R3:W5:Y:S01]  /*0e30*/  @!P1 LDG.E R19, desc[UR8][R18.64] ;  /* 0x0000000812139981 */ /* 0x000762000c1e1900 */
[----:B--2---:R-:W-:Y:S01]  /*0e40*/  @!P6 FFMA R2, R11, R9, R2 ;  /* 0x000000090b02e223 */ /* 0x004fe20000000002 */
[----:B------:R-:W-:Y:S01]  /*0e50*/  ISETP.LE.U32.AND P6, PT, R24, UR6, PT ;  /* 0x0000000618007c0c */ /* 0x000fe2000bfc3070 */
[----:B------:R-:W-:Y:S01]  /*0e60*/  @!P5 IMAD R9, R3, R24, UR14 ;  /* 0x0000000e0309de24 */ /* 0x000fe2000f8e0218 */
[----:B------:R-:W2:Y:S03]  /*0e70*/  @!P0 LDC.64 R10, c[0x0][0x380] ;  /* 0x0000e000ff0a8b82 */ /* 0x000ea60000000a00 */
[----:B0-----:R-:W-:-:S04]  /*0e80*/  @!P5 IMAD.WIDE.U32 R22, R9, 0x4, R22 ;  /* 0x000000040916d825 */ /* 0x001fc800078e0016 */
[-C--:B------:R-:W-:Y:S02]  /*0e90*/  @!P4 IMAD R9, R3, R24.reuse, UR15 ;  /* 0x0000000f0309ce24 */ /* 0x080fe4000f8e0218 */
[----:B------:R0:W5:Y:S02]  /*0ea0*/  @!P5 LDG.E R23, desc[UR8][R22.64] ;  /* 0x000000081617d981 */ /* 0x000164000c1e1900 */
[----:B------:R-:W2:Y:S01]  /*0eb0*/  @!P6 LDC.64 R20, c[0x0][0x380] ;  /* 0x0000e000ff14eb82 */ /* 0x000ea20000000a00 */
[----:B-1----:R-:W-:Y:S01]  /*0ec0*/  @!P4 IMAD.WIDE.U32 R12, R9, 0x4, R12 ;  /* 0x00000004090cc825 */ /* 0x002fe200078e000c */
[----:B---3--:R-:W-:Y:S03]  /*0ed0*/  @!P6 LDS R18, [UR13+0x1c] ;  /* 0x00001c0dff12e984 */ /* 0x008fe60008000800 */
[----:B------:R-:W-:Y:S02]  /*0ee0*/  @!P2 IMAD R9, R3, R24, UR17 ;  /* 0x000000110309ae24 */ /* 0x000fe4000f8e0218 */
[----:B------:R1:W3:Y:S02]  /*0ef0*/  @!P4 LDG.E R13, desc[UR8][R12.64] ;  /* 0x000000080c0dc981 */ /* 0x0002e4000c1e1900 */
[----:B----4-:R-:W-:-:S02]  /*0f00*/  @!P2 IMAD.WIDE.U32 R16, R9, 0x4, R16 ;  /* 0x000000040910a825 */ /* 0x010fc400078e0010 */
[----:B0-----:R-:W-:Y:S02]  /*0f10*/  @!P3 LDS R22, [UR13+0xc] ;  /* 0x00000c0dff16b984 */ /* 0x001fe40008000800 */
[-C--:B------:R-:W-:Y:S02]  /*0f20*/  @!P0 IMAD R9, R3, R24.reuse, UR19 ;  /* 0x0000001303098e24 */ /* 0x080fe4000f8e0218 */
[----:B------:R0:W4:Y:S02]  /*0f30*/  @!P2 LDG.E R17, desc[UR8][R16.64] ;  /* 0x000000081011a981 */ /* 0x000124000c1e1900 */
[----:B--2---:R-:W-:Y:S02]  /*0f40*/  @!P0 IMAD.WIDE.U32 R10, R9, 0x4, R10 ;  /* 0x00000004090a8825 */ /* 0x004fe400078e000a */
[----:B-1----:R-:W5:Y:S02]  /*0f50*/  @!P5 LDS R12, [UR13+0x4] ;  /* 0x0000040dff0cd984 */ /* 0x002f640008000800 */
[----:B------:R-:W-:-:S02]  /*0f60*/  @!P6 IMAD R9, R3, R24, UR6 ;  /* 0x000000060309ee24 */ /* 0x000fc4000f8e0218 */
[----:B------:R-:W2:Y:S02]  /*0f70*/  @!P0 LDG.E R11, desc[UR8][R10.64] ;  /* 0x000000080a0b8981 */ /* 0x000ea4000c1e1900 */
[----:B------:R-:W-:Y:S02]  /*0f80*/  @!P6 IMAD.WIDE.U32 R20, R9, 0x4, R20 ;  /* 0x000000040914e825 */ /* 0x000fe400078e0014 */
[----:B------:R-:W4:Y:S04]  /*0f90*/  @!P2 LDS R9, [UR13+0x10] ;  /* 0x0000100dff09a984 */ /* 0x000f280008000800 */
[----:B------:R-:W2:Y:S04]  /*0fa0*/  @!P6 LDG.E R21, desc[UR8][R20.64] ;  /* 0x000000081415e981 */ /* 0x000ea8000c1e1900 */
[----:B0-----:R-:W0:Y:S01]  /*0fb0*/  @!P1 LDS R16, [UR13+0x14] ;  /* 0x0000140dff109984 */ /* 0x001e220008000800 */
[----:B------:R-:W-:-:S04]  /*0fc0*/  UIADD3 UR5, UPT, UPT, UR5, 0x8, URZ ;  /* 0x0000000805057890 */ /* 0x000fc8000fffe0ff */
[----:B------:R-:W-:Y:S01]  /*0fd0*/  UISETP.NE.AND UP1, UPT, UR5, 0x800, UPT ;  /* 0x000008000500788c */ /* 0x000fe2000bf25270 */
[----:B-----5:R-:W-:-:S04]  /*0fe0*/  @!P5 FFMA R2, R23, R12, R2 ;  /* 0x0000000c1702d223 */ /* 0x020fc80000000002 */
[----:B---3--:R-:W-:-:S04]  /*0ff0*/  @!P4 FFMA R2, R13, R14, R2 ;  /* 0x0000000e0d02c223 */ /* 0x008fc80000000002 */
[----:B------:R-:W-:-:S04]  /*1000*/  @!P3 FFMA R2, R15, R22, R2 ;  /* 0x000000160f02b223 */ /* 0x000fc80000000002 */
[----:B----4-:R-:W-:-:S04]  /*1010*/  @!P2 FFMA R2, R17, R9, R2 ;  /* 0x000000091102a223 */ /* 0x010fc80000000002 */
[----:B0-----:R-:W-:-:S04]  /*1020*/  @!P1 FFMA R2, R19, R16, R2 ;  /* 0x0000001013029223 */ /* 0x001fc80000000002 */
[----:B--2---:R-:W-:-:S04]  /*1030*/  @!P0 FFMA R2, R11, R25, R2 ;  /* 0x000000190b028223 */ /* 0x004fc80000000002 */
[----:B------:R-:W-:Y:S01]  /*1040*/  @!P6 FFMA R2, R21, R18, R2 ;  /* 0x000000121502e223 */ /* 0x000fe20000000002 */
[----:B------:R-:W-:Y:S06]  /*1050*/  BRA.U UP1, `(.L_x_13) ;  /* 0xfffffff901f07547 */ /* 0x000fec000b83ffff */
.L_x_12:
[----:B------:R-:W-:Y:S05]  /*1060*/  BSYNC.RECONVERGENT B0 ;  /* 0x0000000000007941 */ /* 0x000fea0003800200 */
.L_x_11:
[----:B------:R-:W-:Y:S01]  /*1070*/  BAR.SYNC.DEFER_BLOCKING 0x0 ;  /* 0x0000000000007b1d */ /* 0x000fe20000010000 */
[----:B------:R-:W-:-:S04]  /*1080*/  UIADD3 UR4, UPT, UPT, UR4, 0x1, URZ ;  /* 0x0000000104047890 */ /* 0x000fc8000fffe0ff */
[----:B------:R-:W-:-:S09]  /*1090*/  UISETP.NE.AND UP1, UPT, UR4, UR10, UPT ;  /* 0x0000000a0400728c */ /* 0x000fd2000bf25270 */
[----:B------:R-:W-:Y:S05]  /*10a0*/  BRA.U UP1, `(.L_x_14) ;  /* 0xfffffff101407547 */ /* 0x000fea000b83ffff */
.L_x_0:
[----:B------:R-:W3:Y:S02]  /*10b0*/  LDCU UR5, c[0x0][0x398] ;  /* 0x00007300ff0577ac */ /* 0x000ee40008000800 */
[----:B---3--:R-:W-:-:S13]  /*10c0*/  ISETP.GE.AND P0, PT, R3, UR5, PT ;  /* 0x0000000503007c0c */ /* 0x008fda000bf06270 */
[----:B------:R-:W-:Y:S05]  /*10d0*/  @P0 EXIT ;  /* 0x000000000000094d */ /* 0x000fea0003800000 */
[----:B0-----:R-:W0:Y:S02]  /*10e0*/  LDC.64 R4, c[0x0][0x390] ;  /* 0x0000e400ff047b82 */ /* 0x001e240000000a00 */
[----:B0-----:R-:W-:-:S05]  /*10f0*/  IMAD.WIDE R4, R3, 0x4, R4 ;  /* 0x0000000403047825 */ /* 0x001fca00078e0204 */
[----:B------:R-:W-:Y:S01]  /*1100*/  STG.E desc[UR8][R4.64], R2 ;  /* 0x0000000204007986 */ /* 0x000fe2000c101908 */
[----:B------:R-:W-:Y:S05]  /*1110*/  EXIT ;  /* 0x000000000000794d */ /* 0x000fea0003800000 */
        .weak           $__internal_0_$__cuda_sm20_rem_u16
        .type           $__internal_0_$__cuda_sm20_rem_u16,@function
        .size           $__internal_0_$__cuda_sm20_rem_u16,(.L_x_16 - $__internal_0_$__cuda_sm20_rem_u16)
$__internal_0_$__cuda_sm20_rem_u16:
[----:B------:R-:W0:Y:S01]  /*1120*/  I2F.U16 R2, UR4 ;  /* 0x0000000400027d06 */ /* 0x000e220008101000 */
[----:B------:R-:W-:Y:S01]  /*1130*/  HFMA2 R4, -RZ, RZ, 15, 0 ;  /* 0x4b800000ff047431 */ /* 0x000fe200000001ff */
[----:B------:R-:W-:Y:S01]  /*1140*/  UISETP.NE.U32.AND UP0, UPT, UR4, URZ, UPT ;  /* 0x000000ff0400728c */ /* 0x000fe2000bf05070 */
[C---:B0-----:R-:W-:Y:S02]  /*1150*/  FSETP.GEU.AND P1, PT, |R2|.reuse, 1.175494350822287508e-38, PT ;  /* 0x008000000200780b */ /* 0x041fe40003f2e200 */
[----:B------:R-:W-:Y:S02]  /*1160*/  FSETP.GT.AND P0, PT, |R2|, 8.50705917302346158658e+37, PT ;  /* 0x7e8000000200780b */ /* 0x000fe40003f04200 */
[----:B------:R-:W-:-:S04]  /*1170*/  FSEL R4, R4, 1, !P1 ;  /* 0x3f80000004047808 */ /* 0x000fc80004800000 */
[----:B------:R-:W-:-:S05]  /*1180*/  FSEL R5, R4, 0.25, !P0 ;  /* 0x3e80000004057808 */ /* 0x000fca0004000000 */
[----:B------:R-:W-:Y:S01]  /*1190*/  FMUL R4, R2, R5 ;  /* 0x0000000502047220 */ /* 0x000fe20000400000 */
[----:B------:R-:W-:-:S05]  /*11a0*/  I2FP.F32.U32.RZ R2, 0x800 ;  /* 0x0000080000027845 */ /* 0x000fca000020d000 */
[----:B------:R-:W0:Y:S02]  /*11b0*/  MUFU.RCP R4, R4 ;  /* 0x0000000400047308 */ /* 0x000e240000001000 */
[----:B0-----:R-:W-:Y:S01]  /*11c0*/  FMUL R5, R5, R4 ;  /* 0x0000000405057220 */ /* 0x001fe20000400000 */
[----:B------:R-:W-:-:S03]  /*11d0*/  MOV R4, R6 ;  /* 0x0000000600047202 */ /* 0x000fc60000000f00 */
[----:B------:R-:W-:-:S04]  /*11e0*/  VIADD R5, R5, 0x2 ;  /* 0x0000000205057836 */ /* 0x000fc80000000000 */
[----:B------:R-:W-:Y:S01]  /*11f0*/  FMUL.RZ R2, R2, R5 ;  /* 0x0000000502027220 */ /* 0x000fe2000040c000 */
[----:B------:R-:W-:-:S05]  /*1200*/  IMAD.MOV.U32 R5, RZ, RZ, 0x0 ;  /* 0x00000000ff057424 */ /* 0x000fca00078e00ff */
[----:B------:R-:W0:Y:S02]  /*1210*/  F2I.U32.TRUNC.NTZ R2, R2 ;  /* 0x0000000200027305 */ /* 0x000e24000020f000 */
[----:B0-----:R-:W-:-:S13]  /*1220*/  R2UR UR5, R2 ;  /* 0x00000000020572ca */ /* 0x001fda00000e0000 */
[----:B------:R-:W-:-:S04]  /*1230*/  ULOP3.LUT UR5, UR5, 0xffff, URZ, 0xc0, !UPT ;  /* 0x0000ffff05057892 */ /* 0x000fc8000f8ec0ff */
[----:B------:R-:W-:-:S04]  /*1240*/  UIADD3 UR5, UPT, UPT, -UR5, URZ, URZ ;  /* 0x000000ff05057290 */ /* 0x000fc8000fffe1ff */
[----:B------:R-:W-:-:S07]  /*1250*/  UIMAD UR4, UR4, UR5, 0x800 ;  /* 0x00000800040474a4 */ /* 0x000fce000f8e0205 */
[----:B------:R-:W-:Y:S01]  /*1260*/  @!UP0 UMOV UR4, 0xffffffff ;  /* 0xffffffff00048882 */ /* 0x000fe20000000000 */
[----:B------:R-:W-:Y:S05]  /*1270*/  RET.REL.NODEC R4 `(_Z15cudaDGEMV_shmemPfS_S_ii) ;  /* 0xffffffec04607950 */ /* 0x000fea0003c3ffff */
.L_x_15:
[----:B------:R-:W-:-:S00]  /*1280*/  BRA `(.L_x_15) ;  /* 0xfffffffc00fc7947 */ /* 0x000fc0000383ffff */
[----:B------:R-:W-:-:S00]  /*1290*/  NOP ;  /* 0x0000000000007918 */ /* 0x000fc00000000000 */
        /* <DEDUP_REMOVED lines=14> */
.L_x_16:


//--------------------- .nv.shared._Z15cudaDGEMV_shmemPfS_S_ii --------------------------
	.section	.nv.shared._Z15cudaDGEMV_shmemPfS_S_ii,"aw",@nobits
	.sectionflags	@""
	.align	4
.nv.shared._Z15cudaDGEMV_shmemPfS_S_ii:
	.zero		9216


//--------------------- .nv.shared.reserved.0     --------------------------
	.section	.nv.shared.reserved.0,"aw",@nobits
	.weak		__nv_reservedSMEM_offset_0_alias
	.size		__nv_reservedSMEM_offset_0_alias, 0, 64
	.other		__nv_reservedSMEM_offset_0_alias,@"STO_CUDA_RESERVED_SHARED STV_DEFAULT"
__nv_reservedSMEM_offset_0_alias:
	.zero		0
	.zero		64


//--------------------- .nv.constant0._Z15cudaDGEMV_shmemPfS_S_ii --------------------------
	.section	.nv.constant0._Z15cudaDGEMV_shmemPfS_S_ii,"a",@progbits
	.sectionflags	@""
	.align	4
.nv.constant0._Z15cudaDGEMV_shmemPfS_S_ii:
	.zero		928


//--------------------- SYMBOLS --------------------------

	.type		.nv.reservedSmem.offset0,@object
	.size		.nv.reservedSmem.offset0,0x4
	.type		.nv.reservedSmem.cap,@object
	.size		.nv.reservedSmem.cap,0x4
